//
// Generated by NVIDIA NVVM Compiler
//
// Compiler Build ID: CL-36424714
// Cuda compilation tools, release 13.0, V13.0.88
// Based on NVVM 20.0.0
//

.version 9.0
.target sm_100
.address_size 64

	// .globl	_Z14saxpy_parallelifPfS_
.extern .func  (.param .b32 func_retval0) vprintf
(
	.param .b64 vprintf_param_0,
	.param .b64 vprintf_param_1
)
;
.global .align 1 .b8 $str[17] = {66, 108, 111, 99, 107, 32, 110, 117, 109, 98, 101, 114, 32, 37, 100, 10};
.global .align 1 .b8 $str$1[17] = {98, 108, 111, 99, 107, 68, 105, 109, 46, 120, 32, 61, 32, 37, 100, 10};

.visible .entry _Z14saxpy_parallelifPfS_(
	.param .u32 _Z14saxpy_parallelifPfS__param_0,
	.param .f32 _Z14saxpy_parallelifPfS__param_1,
	.param .u64 .ptr .align 1 _Z14saxpy_parallelifPfS__param_2,
	.param .u64 .ptr .align 1 _Z14saxpy_parallelifPfS__param_3
)
{
	.local .align 8 .b8 	__local_depot0[8];
	.reg .b64 	%SP;
	.reg .b64 	%SPL;
	.reg .pred 	%p<3>;
	.reg .b32 	%r<10>;
	.reg .b32 	%f<5>;
	.reg .b64 	%rd<14>;

	mov.u64 	%SPL, __local_depot0;
	cvta.local.u64 	%SP, %SPL;
	ld.param.u32 	%r5, [_Z14saxpy_parallelifPfS__param_0];
	ld.param.f32 	%f1, [_Z14saxpy_parallelifPfS__param_1];
	ld.param.u64 	%rd1, [_Z14saxpy_parallelifPfS__param_2];
	ld.param.u64 	%rd2, [_Z14saxpy_parallelifPfS__param_3];
	mov.u32 	%r1, %ctaid.x;
	mov.u32 	%r2, %ntid.x;
	mov.u32 	%r3, %tid.x;
	mad.lo.s32 	%r4, %r1, %r2, %r3;
	setp.ge.s32 	%p1, %r4, %r5;
	@%p1 bra 	$L__BB0_2;
	cvta.to.global.u64 	%rd3, %rd1;
	cvta.to.global.u64 	%rd4, %rd2;
	mul.wide.s32 	%rd5, %r4, 4;
	add.s64 	%rd6, %rd3, %rd5;
	ld.global.f32 	%f2, [%rd6];
	add.s64 	%rd7, %rd4, %rd5;
	ld.global.f32 	%f3, [%rd7];
	fma.rn.f32 	%f4, %f1, %f2, %f3;
	st.global.f32 	[%rd7], %f4;
$L__BB0_2:
	setp.ne.s32 	%p2, %r3, 0;
	@%p2 bra 	$L__BB0_4;
	add.u64 	%rd8, %SP, 0;
	add.u64 	%rd9, %SPL, 0;
	st.local.u32 	[%rd9], %r1;
	mov.u64 	%rd10, $str;
	cvta.global.u64 	%rd11, %rd10;
	{ // callseq 0, 0
	.param .b64 param0;
	st.param.b64 	[param0], %rd11;
	.param .b64 param1;
	st.param.b64 	[param1], %rd8;
	.param .b32 retval0;
	call.uni (retval0), 
	vprintf, 
	(
	param0, 
	param1
	);
	ld.param.b32 	%r6, [retval0];
	} // callseq 0
	st.local.u32 	[%rd9], %r2;
	mov.u64 	%rd12, $str$1;
	cvta.global.u64 	%rd13, %rd12;
	{ // callseq 1, 0
	.param .b64 param0;
	st.param.b64 	[param0], %rd13;
	.param .b64 param1;
	st.param.b64 	[param1], %rd8;
	.param .b32 retval0;
	call.uni (retval0), 
	vprintf, 
	(
	param0, 
	param1
	);
	ld.param.b32 	%r8, [retval0];
	} // callseq 1
$L__BB0_4:
	ret;

}


// ===== COMPILED SASS (sm_100) =====

	.target	sm_100

	.elftype	@"ET_EXEC"


//--------------------- .note.nv.tkinfo           --------------------------
	.section	.note.nv.tkinfo,"",@"SHT_NOTE"
	.sectionflags	@"SHF_NOTE_NV_TKINFO"
	.tkinfo
        /*0018*/ 	.word	0x00000002
        /*0030*/ 	.string	""
        /*0030*/ 	.string	"ptxas"
        /*0030*/ 	.string	"Cuda compilation tools, release 13.0, V13.0.88"
        /*0030*/ 	.string	"Build cuda_13.0.r13.0/compiler.36424714_0"
        /*0030*/ 	.string	"-arch sm_100 -m 64 "



//--------------------- .note.nv.cuinfo           --------------------------
	.section	.note.nv.cuinfo,"",@"SHT_NOTE"
	.sectionflags	@"SHF_NOTE_NV_CUINFO"
        /*0018*/ 	.short	0x0002
        /*001a*/ 	.short	0x0064
        /*001c*/ 	.short	0x0082
	.zero		2


//--------------------- .nv.info                  --------------------------
	.section	.nv.info,"",@"SHT_CUDA_INFO"
	.align	4


	//----- nvinfo : EIATTR_REGCOUNT
	.align		4
        /*0000*/ 	.byte	0x04, 0x2f
        /*0002*/ 	.short	(.L_3 - .L_2)
	.align		4
.L_2:
        /*0004*/ 	.word	index@(_Z14saxpy_parallelifPfS_)
        /*0008*/ 	.word	0x00000018


	//----- nvinfo : EIATTR_FRAME_SIZE
	.align		4
.L_3:
        /*000c*/ 	.byte	0x04, 0x11
        /*000e*/ 	.short	(.L_5 - .L_4)
	.align		4
.L_4:
        /*0010*/ 	.word	index@(_Z14saxpy_parallelifPfS_)
        /*0014*/ 	.word	0x00000008


	//----- nvinfo : EIATTR_MIN_STACK_SIZE
	.align		4
.L_5:
        /*0018*/ 	.byte	0x04, 0x12
        /*001a*/ 	.short	(.L_7 - .L_6)
	.align		4
.L_6:
        /*001c*/ 	.word	index@(_Z14saxpy_parallelifPfS_)
        /*0020*/ 	.word	0x00000008
.L_7:


//--------------------- .nv.compat                --------------------------
	.section	.nv.compat,"",@"SHT_CUDA_COMPAT_INFO"
	.align	4
        /*0000*/ 	.byte	0x02, 0x09, 0x00, 0x00, 0x02, 0x02, 0x01, 0x00, 0x02, 0x05, 0x05, 0x00, 0x03, 0x07, 0x01, 0x01
        /*0010*/ 	.byte	0x02, 0x03, 0x00, 0x00, 0x02, 0x06, 0x01, 0x00, 0x04, 0x0b, 0x08, 0x00, 0x09, 0x00, 0x00, 0x00
        /*0020*/ 	.byte	0x00, 0x00, 0x00, 0x00


//--------------------- .nv.info._Z14saxpy_parallelifPfS_ --------------------------
	.section	.nv.info._Z14saxpy_parallelifPfS_,"",@"SHT_CUDA_INFO"
	.sectionflags	@""
	.align	4


	//----- nvinfo : EIATTR_CUDA_API_VERSION
	.align		4
        /*0000*/ 	.byte	0x04, 0x37
        /*0002*/ 	.short	(.L_9 - .L_8)
.L_8:
        /*0004*/ 	.word	0x00000082


	//----- nvinfo : EIATTR_KPARAM_INFO
	.align		4
.L_9:
        /*0008*/ 	.byte	0x04, 0x17
        /*000a*/ 	.short	(.L_11 - .L_10)
.L_10:
        /*000c*/ 	.word	0x00000000
        /*0010*/ 	.short	0x0003
        /*0012*/ 	.short	0x0010
        /*0014*/ 	.byte	0x00, 0xf5, 0x21, 0x00


	//----- nvinfo : EIATTR_KPARAM_INFO
	.align		4
.L_11:
        /*0018*/ 	.byte	0x04, 0x17
        /*001a*/ 	.short	(.L_13 - .L_12)
.L_12:
        /*001c*/ 	.word	0x00000000
        /*0020*/ 	.short	0x0002
        /*0022*/ 	.short	0x0008
        /*0024*/ 	.byte	0x00, 0xf5, 0x21, 0x00


	//----- nvinfo : EIATTR_KPARAM_INFO
	.align		4
.L_13:
        /*0028*/ 	.byte	0x04, 0x17
        /*002a*/ 	.short	(.L_15 - .L_14)
.L_14:
        /*002c*/ 	.word	0x00000000
        /*0030*/ 	.short	0x0001
        /*0032*/ 	.short	0x0004
        /*0034*/ 	.byte	0x00, 0xf0, 0x11, 0x00


	//----- nvinfo : EIATTR_KPARAM_INFO
	.align		4
.L_15:
        /*0038*/ 	.byte	0x04, 0x17
        /*003a*/ 	.short	(.L_17 - .L_16)
.L_16:
        /*003c*/ 	.word	0x00000000
        /*0040*/ 	.short	0x0000
        /*0042*/ 	.short	0x0000
        /*0044*/ 	.byte	0x00, 0xf0, 0x11, 0x00


	//----- nvinfo : EIATTR_SPARSE_MMA_MASK
	.align		4
.L_17:
        /*0048*/ 	.byte	0x03, 0x50
        /*004a*/ 	.short	0x0000


	//----- nvinfo : EIATTR_MAXREG_COUNT
	.align		4
        /*004c*/ 	.byte	0x03, 0x1b
        /*004e*/ 	.short	0x00ff


	//----- nvinfo : EIATTR_EXTERNS
	.align		4
        /*0050*/ 	.byte	0x04, 0x0f
        /*0052*/ 	.short	(.L_19 - .L_18)


	//   ....[0]....
	.align		4
.L_18:
        /*0054*/ 	.word	index@(vprintf)


	//----- nvinfo : EIATTR_MERCURY_ISA_VERSION
	.align		4
.L_19:
        /*0058*/ 	.byte	0x03, 0x5f
        /*005a*/ 	.short	0x0101


	//----- nvinfo : EIATTR_VRC_CTA_INIT_COUNT
	.align		4
        /*005c*/ 	.byte	0x02, 0x4a
	.zero		1
	.zero		1


	//----- nvinfo : EIATTR_SYSCALL_OFFSETS
	.align		4
        /*0060*/ 	.byte	0x04, 0x46
        /*0062*/ 	.short	(.L_21 - .L_20)


	//   ....[0]....
.L_20:
        /*0064*/ 	.word	0x00000210


	//   ....[1]....
        /*0068*/ 	.word	0x000002a0


	//----- nvinfo : EIATTR_EXIT_INSTR_OFFSETS
	.align		4
.L_21:
        /*006c*/ 	.byte	0x04, 0x1c
        /*006e*/ 	.short	(.L_23 - .L_22)


	//   ....[0]....
.L_22:
        /*0070*/ 	.word	0x00000170


	//   ....[1]....
        /*0074*/ 	.word	0x000002b0


	//----- nvinfo : EIATTR_CRS_STACK_SIZE
	.align		4
.L_23:
        /*0078*/ 	.byte	0x04, 0x1e
        /*007a*/ 	.short	(.L_25 - .L_24)
.L_24:
        /*007c*/ 	.word	0x00000000


	//----- nvinfo : EIATTR_CBANK_PARAM_SIZE
	.align		4
.L_25:
        /*0080*/ 	.byte	0x03, 0x19
        /*0082*/ 	.short	0x0018


	//----- nvinfo : EIATTR_PARAM_CBANK
	.align		4
        /*0084*/ 	.byte	0x04, 0x0a
        /*0086*/ 	.short	(.L_27 - .L_26)
	.align		4
.L_26:
        /*0088*/ 	.word	index@(.nv.constant0._Z14saxpy_parallelifPfS_)
        /*008c*/ 	.short	0x0380
        /*008e*/ 	.short	0x0018


	//----- nvinfo : EIATTR_SW_WAR
	.align		4
.L_27:
        /*0090*/ 	.byte	0x04, 0x36
        /*0092*/ 	.short	(.L_29 - .L_28)
.L_28:
        /*0094*/ 	.word	0x00000008
.L_29:


//--------------------- .nv.callgraph             --------------------------
	.section	.nv.callgraph,"",@"SHT_CUDA_CALLGRAPH"
	.align	4
	.sectionentsize	8
	.align		4
        /*0000*/ 	.word	0x00000000
	.align		4
        /*0004*/ 	.word	0xffffffff
	.align		4
        /*0008*/ 	.word	index@(_Z14saxpy_parallelifPfS_)
	.align		4
        /*000c*/ 	.word	index@(vprintf)
	.align		4
        /*0010*/ 	.word	0x00000000
	.align		4
        /*0014*/ 	.word	0xfffffffe
	.align		4
        /*0018*/ 	.word	0x00000000
	.align		4
        /*001c*/ 	.word	0xfffffffd
	.align		4
        /*0020*/ 	.word	0x00000000
	.align		4
        /*0024*/ 	.word	0xfffffffc


//--------------------- .nv.constant4             --------------------------
	.section	.nv.constant4,"a",@progbits
	.align	8
	.align		8
.nv.constant4:
        /*0000*/ 	.dword	vprintf
	.align		8
        /*0008*/ 	.dword	$str
	.align		8
        /*0010*/ 	.dword	$str$1


//--------------------- .text._Z14saxpy_parallelifPfS_ --------------------------
	.section	.text._Z14saxpy_parallelifPfS_,"ax",@progbits
	.align	128
        .global         _Z14saxpy_parallelifPfS_
        .type           _Z14saxpy_parallelifPfS_,@function
        .size           _Z14saxpy_parallelifPfS_,(.L_x_3 - _Z14saxpy_parallelifPfS_)
        .other          _Z14saxpy_parallelifPfS_,@"STO_CUDA_ENTRY STV_DEFAULT"
_Z14saxpy_parallelifPfS_:
.text._Z14saxpy_parallelifPfS_:
[----:B------:R-:W0:Y:S01]  /*0000*/  LDC R1, c[0x0][0x37c] ;  /* 0x0000df00ff017b82 */ /* 0x000e220000000800 */
[----:B------:R-:W1:Y:S01]  /*0010*/  S2R R9, SR_TID.X ;  /* 0x0000000000097919 */ /* 0x000e620000002100 */
[----:B------:R-:W2:Y:S06]  /*0020*/  LDCU UR7, c[0x0][0x2fc] ;  /* 0x00005f80ff0777ac */ /* 0x000eac0008000800 */
[----:B------:R-:W1:Y:S01]  /*0030*/  LDC R2, c[0x0][0x360] ;  /* 0x0000d800ff027b82 */ /* 0x000e620000000800 */
[----:B0-----:R-:W-:Y:S01]  /*0040*/  VIADD R1, R1, 0xfffffff8 ;  /* 0xfffffff801017836 */ /* 0x001fe20000000000 */
[----:B------:R-:W1:Y:S01]  /*0050*/  S2R R0, SR_CTAID.X ;  /* 0x0000000000007919 */ /* 0x000e620000002500 */
[----:B------:R-:W0:Y:S01]  /*0060*/  LDCU UR4, c[0x0][0x380] ;  /* 0x00007000ff0477ac */ /* 0x000e220008000800 */
[----:B-1----:R-:W-:-:S05]  /*0070*/  IMAD R3, R0, R2, R9 ;  /* 0x0000000200037224 */ /* 0x002fca00078e0209 */
[----:B0-----:R-:W-:Y:S01]  /*0080*/  ISETP.GE.AND P0, PT, R3, UR4, PT ;  /* 0x0000000403007c0c */ /* 0x001fe2000bf06270 */
[----:B------:R-:W0:-:S12]  /*0090*/  LDCU.64 UR4, c[0x0][0x358] ;  /* 0x00006b00ff0477ac */ /* 0x000e180008000a00 */
[----:B------:R-:W1:Y:S08]  /*00a0*/  @!P0 LDC.64 R4, c[0x0][0x388] ;  /* 0x0000e200ff048b82 */ /* 0x000e700000000a00 */
[----:B------:R-:W3:Y:S01]  /*00b0*/  @!P0 LDC.64 R6, c[0x0][0x390] ;  /* 0x0000e400ff068b82 */ /* 0x000ee20000000a00 */
[----:B------:R-:W4:Y:S07]  /*00c0*/  LDCU UR6, c[0x0][0x2f8] ;  /* 0x00005f00ff0677ac */ /* 0x000f2e0008000800 */
[----:B------:R-:W5:Y:S01]  /*00d0*/  @!P0 LDC R8, c[0x0][0x384] ;  /* 0x0000e100ff088b82 */ /* 0x000f620000000800 */
[----:B-1----:R-:W-:-:S06]  /*00e0*/  @!P0 IMAD.WIDE R4, R3, 0x4, R4 ;  /* 0x0000000403048825 */ /* 0x002fcc00078e0204 */
[----:B0-----:R-:W5:Y:S01]  /*00f0*/  @!P0 LDG.E R4, desc[UR4][R4.64] ;  /* 0x0000000404048981 */ /* 0x001f62000c1e1900 */
[----:B---3--:R-:W-:-:S05]  /*0100*/  @!P0 IMAD.WIDE R6, R3, 0x4, R6 ;  /* 0x0000000403068825 */ /* 0x008fca00078e0206 */
[----:B------:R-:W5:Y:S01]  /*0110*/  @!P0 LDG.E R3, desc[UR4][R6.64] ;  /* 0x0000000406038981 */ /* 0x000f62000c1e1900 */
[----:B------:R-:W-:Y:S02]  /*0120*/  ISETP.NE.AND P1, PT, R9, RZ, PT ;  /* 0x000000ff0900720c */ /* 0x000fe40003f25270 */
[----:B----4-:R-:W-:-:S05]  /*0130*/  IADD3 R16, P2, PT, R1, UR6, RZ ;  /* 0x0000000601107c10 */ /* 0x010fca000ff5e0ff */
[----:B--2---:R-:W-:Y:S02]  /*0140*/  IMAD.X R17, RZ, RZ, UR7, P2 ;  /* 0x00000007ff117e24 */ /* 0x004fe400090e06ff */
[----:B-----5:R-:W-:-:S05]  /*0150*/  @!P0 FFMA R3, R4, R8, R3 ;  /* 0x0000000804038223 */ /* 0x020fca0000000003 */
[----:B------:R0:W-:Y:S01]  /*0160*/  @!P0 STG.E desc[UR4][R6.64], R3 ;  /* 0x0000000306008986 */ /* 0x0001e2000c101904 */
[----:B------:R-:W-:Y:S05]  /*0170*/  @P1 EXIT ;  /* 0x000000000000194d */ /* 0x000fea0003800000 */
[----:B------:R-:W-:Y:S01]  /*0180*/  MOV R18, 0x0 ;  /* 0x0000000000127802 */ /* 0x000fe20000000f00 */
[----:B------:R1:W-:Y:S01]  /*0190*/  STL [R1], R0 ;  /* 0x0000000001007387 */ /* 0x0003e20000100800 */
[----:B------:R-:W2:Y:S01]  /*01a0*/  LDCU.64 UR4, c[0x4][0x8] ;  /* 0x01000100ff0477ac */ /* 0x000ea20008000a00 */
[----:B0-----:R-:W-:Y:S01]  /*01b0*/  MOV R6, R16 ;  /* 0x0000001000067202 */ /* 0x001fe20000000f00 */
[----:B------:R1:W0:Y:S01]  /*01c0*/  LDC.64 R8, c[0x4][R18] ;  /* 0x0100000012087b82 */ /* 0x0002220000000a00 */
[----:B------:R-:W-:Y:S01]  /*01d0*/  IMAD.MOV.U32 R7, RZ, RZ, R17 ;  /* 0x000000ffff077224 */ /* 0x000fe200078e0011 */
[----:B--2---:R-:W-:Y:S01]  /*01e0*/  MOV R4, UR4 ;  /* 0x0000000400047c02 */ /* 0x004fe20008000f00 */
[----:B-1----:R-:W-:-:S07]  /*01f0*/  IMAD.U32 R5, RZ, RZ, UR5 ;  /* 0x00000005ff057e24 */ /* 0x002fce000f8e00ff */
[----:B------:R-:W-:-:S07]  /*0200*/  LEPC R20, `(.L_x_0) ;  /* 0x000000001014794e */ /* 0x000fce0000000000 */
[----:B0-----:R-:W-:Y:S05]  /*0210*/  CALL.ABS.NOINC R8 ;  /* 0x0000000008007343 */ /* 0x001fea0003c00000 */
.L_x_0:
[----:B------:R0:W-:Y:S01]  /*0220*/  STL [R1], R2 ;  /* 0x0000000201007387 */ /* 0x0001e20000100800 */
[----:B------:R-:W1:Y:S01]  /*0230*/  LDC.64 R18, c[0x4][R18] ;  /* 0x0100000012127b82 */ /* 0x000e620000000a00 */
[----:B------:R-:W2:Y:S01]  /*0240*/  LDCU.64 UR4, c[0x4][0x10] ;  /* 0x01000200ff0477ac */ /* 0x000ea20008000a00 */
[----:B------:R-:W-:Y:S01]  /*0250*/  MOV R6, R16 ;  /* 0x0000001000067202 */ /* 0x000fe20000000f00 */
[----:B------:R-:W-:Y:S01]  /*0260*/  IMAD.MOV.U32 R7, RZ, RZ, R17 ;  /* 0x000000ffff077224 */ /* 0x000fe200078e0011 */
[----:B--2---:R-:W-:Y:S01]  /*0270*/  MOV R4, UR4 ;  /* 0x0000000400047c02 */ /* 0x004fe20008000f00 */
[----:B0-----:R-:W-:-:S07]  /*0280*/  IMAD.U32 R5, RZ, RZ, UR5 ;  /* 0x00000005ff057e24 */ /* 0x001fce000f8e00ff */
[----:B------:R-:W-:-:S07]  /*0290*/  LEPC R20, `(.L_x_1) ;  /* 0x000000001014794e */ /* 0x000fce0000000000 */
[----:B-1----:R-:W-:Y:S05]  /*02a0*/  CALL.ABS.NOINC R18 ;  /* 0x0000000012007343 */ /* 0x002fea0003c00000 */
.L_x_1:
[----:B------:R-:W-:Y:S05]  /*02b0*/  EXIT ;  /* 0x000000000000794d */ /* 0x000fea0003800000 */
.L_x_2:
[----:B------:R-:W-:-:S00]  /*02c0*/  BRA `(.L_x_2) ;  /* 0xfffffffc00fc7947 */ /* 0x000fc0000383ffff */
[----:B------:R-:W-:-:S00]  /*02d0*/  NOP ;  /* 0x0000000000007918 */ /* 0x000fc00000000000 */
        /* <DEDUP_REMOVED lines=10> */
.L_x_3:


//--------------------- .nv.global.init           --------------------------
	.section	.nv.global.init,"aw",@progbits
.nv.global.init:
	.type		$str,@object
	.size		$str,($str$1 - $str)
$str:
        /*0000*/ 	.byte	0x42, 0x6c, 0x6f, 0x63, 0x6b, 0x20, 0x6e, 0x75, 0x6d, 0x62, 0x65, 0x72, 0x20, 0x25, 0x64, 0x0a
        /*0010*/ 	.byte	0x00
	.type		$str$1,@object
	.size		$str$1,(.L_1 - $str$1)
$str$1:
        /*0011*/ 	.byte	0x62, 0x6c, 0x6f, 0x63, 0x6b, 0x44, 0x69, 0x6d, 0x2e, 0x78, 0x20, 0x3d, 0x20, 0x25, 0x64, 0x0a
        /*0021*/ 	.byte	0x00
.L_1:


//--------------------- .nv.shared.reserved.0     --------------------------
	.section	.nv.shared.reserved.0,"aw",@nobits
	.weak		__nv_reservedSMEM_offset_0_alias
	.size		__nv_reservedSMEM_offset_0_alias, 0, 64
	.other		__nv_reservedSMEM_offset_0_alias,@"STO_CUDA_RESERVED_SHARED STV_DEFAULT"
__nv_reservedSMEM_offset_0_alias:
	.zero		0
	.zero		64


//--------------------- .nv.constant0._Z14saxpy_parallelifPfS_ --------------------------
	.section	.nv.constant0._Z14saxpy_parallelifPfS_,"a",@progbits
	.sectionflags	@""
	.align	4
.nv.constant0._Z14saxpy_parallelifPfS_:
	.zero		920


//--------------------- SYMBOLS --------------------------

	.type		.nv.reservedSmem.offset0,@object
	.size		.nv.reservedSmem.offset0,0x4
	.type		vprintf,@function
